	.headerflags	@"EF_CUDA_TEXMODE_UNIFIED EF_CUDA_64BIT_ADDRESS EF_CUDA_ACCELERATORS EF_CUDA_SM90 EF_CUDA_VIRTUAL_SM(EF_CUDA_SM90)"
	.elftype	@"ET_EXEC"


//--------------------- .nv.info                  --------------------------
	.section	.nv.info,"",@"SHT_CUDA_INFO"
	.align	4


	//----- nvinfo : EIATTR_REGCOUNT
	.align		4
        /*0000*/ 	.byte	0x04, 0x2f
        /*0002*/ 	.short	(.L_3 - .L_2)
	.align		4
.L_2:
        /*0004*/ 	.word	index@(triton_poi_fused__native_batch_norm_legit_no_training_leaky_relu_1)
        /*0008*/ 	.word	0x00000010


	//----- nvinfo : EIATTR_MIN_STACK_SIZE
	.align		4
.L_3:
        /*000c*/ 	.byte	0x04, 0x12
        /*000e*/ 	.short	(.L_5 - .L_4)
	.align		4
.L_4:
        /*0010*/ 	.word	index@(triton_poi_fused__native_batch_norm_legit_no_training_leaky_relu_1)
        /*0014*/ 	.word	0x00000000


	//----- nvinfo : EIATTR_FRAME_SIZE
	.align		4
.L_5:
        /*0018*/ 	.byte	0x04, 0x11
        /*001a*/ 	.short	(.L_7 - .L_6)
	.align		4
.L_6:
        /*001c*/ 	.word	index@(triton_poi_fused__native_batch_norm_legit_no_training_leaky_relu_1)
        /*0020*/ 	.word	0x00000000


	//----- nvinfo : EIATTR_MIN_STACK_SIZE
	.align		4
.L_7:
        /*0024*/ 	.byte	0x04, 0x12
        /*0026*/ 	.short	(.L_9 - .L_8)
	.align		4
.L_8:
        /*0028*/ 	.word	index@(triton_poi_fused__native_batch_norm_legit_no_training_leaky_relu_1)
        /*002c*/ 	.word	0x00000000
.L_9:


//--------------------- .nv.info.triton_poi_fused__native_batch_norm_legit_no_training_leaky_relu_1 --------------------------
	.section	.nv.info.triton_poi_fused__native_batch_norm_legit_no_training_leaky_relu_1,"",@"SHT_CUDA_INFO"
	.sectionflags	@""
	.align	4


	//----- nvinfo : EIATTR_CUDA_API_VERSION
	.align		4
        /*0000*/ 	.byte	0x04, 0x37
        /*0002*/ 	.short	(.L_11 - .L_10)
.L_10:
        /*0004*/ 	.word	0x0000007c


	//----- nvinfo : EIATTR_KPARAM_INFO
	.align		4
.L_11:
        /*0008*/ 	.byte	0x04, 0x17
        /*000a*/ 	.short	(.L_13 - .L_12)
.L_12:
        /*000c*/ 	.word	0x00000000
        /*0010*/ 	.short	0x0006
        /*0012*/ 	.short	0x0030
        /*0014*/ 	.byte	0x00, 0xf0, 0x11, 0x00


	//----- nvinfo : EIATTR_KPARAM_INFO
	.align		4
.L_13:
        /*0018*/ 	.byte	0x04, 0x17
        /*001a*/ 	.short	(.L_15 - .L_14)
.L_14:
        /*001c*/ 	.word	0x00000000
        /*0020*/ 	.short	0x0005
        /*0022*/ 	.short	0x0028
        /*0024*/ 	.byte	0x00, 0xf4, 0x21, 0x00


	//----- nvinfo : EIATTR_KPARAM_INFO
	.align		4
.L_15:
        /*0028*/ 	.byte	0x04, 0x17
        /*002a*/ 	.short	(.L_17 - .L_16)
.L_16:
        /*002c*/ 	.word	0x00000000
        /*0030*/ 	.short	0x0004
        /*0032*/ 	.short	0x0020
        /*0034*/ 	.byte	0x00, 0xf4, 0x21, 0x00


	//----- nvinfo : EIATTR_KPARAM_INFO
	.align		4
.L_17:
        /*0038*/ 	.byte	0x04, 0x17
        /*003a*/ 	.short	(.L_19 - .L_18)
.L_18:
        /*003c*/ 	.word	0x00000000
        /*0040*/ 	.short	0x0003
        /*0042*/ 	.short	0x0018
        /*0044*/ 	.byte	0x00, 0xf4, 0x21, 0x00


	//----- nvinfo : EIATTR_KPARAM_INFO
	.align		4
.L_19:
        /*0048*/ 	.byte	0x04, 0x17
        /*004a*/ 	.short	(.L_21 - .L_20)
.L_20:
        /*004c*/ 	.word	0x00000000
        /*0050*/ 	.short	0x0002
        /*0052*/ 	.short	0x0010
        /*0054*/ 	.byte	0x00, 0xf4, 0x21, 0x00


	//----- nvinfo : EIATTR_KPARAM_INFO
	.align		4
.L_21:
        /*0058*/ 	.byte	0x04, 0x17
        /*005a*/ 	.short	(.L_23 - .L_22)
.L_22:
        /*005c*/ 	.word	0x00000000
        /*0060*/ 	.short	0x0001
        /*0062*/ 	.short	0x0008
        /*0064*/ 	.byte	0x00, 0xf4, 0x21, 0x00


	//----- nvinfo : EIATTR_KPARAM_INFO
	.align		4
.L_23:
        /*0068*/ 	.byte	0x04, 0x17
        /*006a*/ 	.short	(.L_25 - .L_24)
.L_24:
        /*006c*/ 	.word	0x00000000
        /*0070*/ 	.short	0x0000
        /*0072*/ 	.short	0x0000
        /*0074*/ 	.byte	0x00, 0xf4, 0x21, 0x00


	//----- nvinfo : EIATTR_SPARSE_MMA_MASK
	.align		4
.L_25:
        /*0078*/ 	.byte	0x03, 0x50
        /*007a*/ 	.short	0x0000


	//----- nvinfo : EIATTR_MAXREG_COUNT
	.align		4
        /*007c*/ 	.byte	0x03, 0x1b
        /*007e*/ 	.short	0x00ff


	//----- nvinfo : EIATTR_EXIT_INSTR_OFFSETS
	.align		4
        /*0080*/ 	.byte	0x04, 0x1c
        /*0082*/ 	.short	(.L_27 - .L_26)


	//   ....[0]....
.L_26:
        /*0084*/ 	.word	0x00000360


	//----- nvinfo : EIATTR_REQNTID
	.align		4
.L_27:
        /*0088*/ 	.byte	0x04, 0x10
        /*008a*/ 	.short	(.L_29 - .L_28)
.L_28:
        /*008c*/ 	.word	0x00000080
        /*0090*/ 	.word	0x00000001
        /*0094*/ 	.word	0x00000001


	//----- nvinfo : EIATTR_CBANK_PARAM_SIZE
	.align		4
.L_29:
        /*0098*/ 	.byte	0x03, 0x19
        /*009a*/ 	.short	0x0034


	//----- nvinfo : EIATTR_PARAM_CBANK
	.align		4
        /*009c*/ 	.byte	0x04, 0x0a
        /*009e*/ 	.short	(.L_31 - .L_30)
	.align		4
.L_30:
        /*00a0*/ 	.word	index@(.nv.constant0.triton_poi_fused__native_batch_norm_legit_no_training_leaky_relu_1)
        /*00a4*/ 	.short	0x0210
        /*00a6*/ 	.short	0x0034


	//----- nvinfo : EIATTR_SW_WAR
	.align		4
.L_31:
        /*00a8*/ 	.byte	0x04, 0x36
        /*00aa*/ 	.short	(.L_33 - .L_32)
.L_32:
        /*00ac*/ 	.word	0x00000008
.L_33:


//--------------------- .nv.callgraph             --------------------------
	.section	.nv.callgraph,"",@"SHT_CUDA_CALLGRAPH"
	.align	4
	.sectionentsize	8
	.align		4
        /*0000*/ 	.word	0x00000000
	.align		4
        /*0004*/ 	.word	0xffffffff
	.align		4
        /*0008*/ 	.word	0x00000000
	.align		4
        /*000c*/ 	.word	0xfffffffe
	.align		4
        /*0010*/ 	.word	0x00000000
	.align		4
        /*0014*/ 	.word	0xfffffffd
	.align		4
        /*0018*/ 	.word	0x00000000
	.align		4
        /*001c*/ 	.word	0xfffffffc


//--------------------- .nv.constant4             --------------------------
	.section	.nv.constant4,"a",@progbits
	.align	8
	.align		8
.nv.constant4:
        /*0000*/ 	.dword	_$_str
	.align		8
        /*0008*/ 	.dword	_$_str_$_2


//--------------------- .text.triton_poi_fused__native_batch_norm_legit_no_training_leaky_relu_1 --------------------------
	.section	.text.triton_poi_fused__native_batch_norm_legit_no_training_leaky_relu_1,"ax",@progbits
	.align	128
        .global         triton_poi_fused__native_batch_norm_legit_no_training_leaky_relu_1
        .type           triton_poi_fused__native_batch_norm_legit_no_training_leaky_relu_1,@function
        .size           triton_poi_fused__native_batch_norm_legit_no_training_leaky_relu_1,(.L_x_1 - triton_poi_fused__native_batch_norm_legit_no_training_leaky_relu_1)
        .other          triton_poi_fused__native_batch_norm_legit_no_training_leaky_relu_1,@"STO_CUDA_ENTRY STV_DEFAULT"
triton_poi_fused__native_batch_norm_legit_no_training_leaky_relu_1:
.text.triton_poi_fused__native_batch_norm_legit_no_training_leaky_relu_1:
[----:B------:R-:W-:Y:S01]  /*0000*/  LDC R1, c[0x0][0x28] ;  /* 0x00000a00ff017b82 */ /* 0x000fe20000000800 */
[----:B------:R-:W1:Y:S07]  /*0010*/  S2R R0, SR_TID.X ;  /* 0x0000000000007919 */ /* 0x000e6e0000002100 */
[----:B------:R-:W2:Y:S01]  /*0020*/  LDC.64 R6, c[0x0][0x228] ;  /* 0x00008a00ff067b82 */ /* 0x000ea20000000a00 */
[----:B------:R-:W-:Y:S01]  /*0030*/  ULDC.64 UR4, c[0x0][0x208] ;  /* 0x0000820000047ab9 */ /* 0x000fe20000000a00 */
[----:B------:R-:W3:Y:S06]  /*0040*/  S2R R5, SR_CTAID.X ;  /* 0x0000000000057919 */ /* 0x000eec0000002500 */
[----:B------:R-:W4:Y:S08]  /*0050*/  LDC.64 R8, c[0x0][0x230] ;  /* 0x00008c00ff087b82 */ /* 0x000f300000000a00 */
[----:B------:R-:W5:Y:S01]  /*0060*/  LDC.64 R10, c[0x0][0x238] ;  /* 0x00008e00ff0a7b82 */ /* 0x000f620000000a00 */
[----:B-1----:R-:W-:-:S02]  /*0070*/  SHF.L.U32 R0, R0, 0x1, RZ ;  /* 0x0000000100007819 */ /* 0x002fc400000006ff */
[----:B---3--:R-:W-:Y:S02]  /*0080*/  SHF.R.S32.HI R3, RZ, 0x17, R5 ;  /* 0x00000017ff037819 */ /* 0x008fe40000011405 */
[----:B------:R-:W-:Y:S02]  /*0090*/  LOP3.LUT R0, R0, 0xfe, RZ, 0xc0, !PT ;  /* 0x000000fe00007812 */ /* 0x000fe400078ec0ff */
[----:B------:R-:W-:Y:S02]  /*00a0*/  SGXT R3, R3, 0x1 ;  /* 0x000000010303781a */ /* 0x000fe40000000200 */
[----:B------:R-:W-:Y:S02]  /*00b0*/  LEA R0, R5, R0, 0x8 ;  /* 0x0000000005007211 */ /* 0x000fe400078e40ff */
[----:B------:R-:W1:Y:S02]  /*00c0*/  LDC.64 R4, c[0x0][0x220] ;  /* 0x00008800ff047b82 */ /* 0x000e640000000a00 */
[----:B------:R-:W-:-:S04]  /*00d0*/  LEA.HI R3, R3, R0, RZ, 0x4 ;  /* 0x0000000003037211 */ /* 0x000fc800078f20ff */
[--C-:B------:R-:W-:Y:S02]  /*00e0*/  SHF.R.S32.HI R2, RZ, 0x4, R3.reuse ;  /* 0x00000004ff027819 */ /* 0x100fe40000011403 */
[----:B------:R-:W-:-:S04]  /*00f0*/  SHF.R.S32.HI R3, RZ, 0x1f, R3 ;  /* 0x0000001fff037819 */ /* 0x000fc80000011403 */
[----:B------:R-:W-:-:S04]  /*0100*/  LEA.HI R3, R3, R2, RZ, 0x6 ;  /* 0x0000000203037211 */ /* 0x000fc800078f30ff */
[----:B------:R-:W-:-:S04]  /*0110*/  LOP3.LUT R3, R3, 0xffffffc0, RZ, 0xc0, !PT ;  /* 0xffffffc003037812 */ /* 0x000fc800078ec0ff */
[----:B------:R-:W-:Y:S02]  /*0120*/  IADD3 R13, R2, -R3, RZ ;  /* 0x80000003020d7210 */ /* 0x000fe40007ffe0ff */
[----:B------:R-:W3:Y:S03]  /*0130*/  LDC.64 R2, c[0x0][0x218] ;  /* 0x00008600ff027b82 */ /* 0x000ee60000000a00 */
[----:B--2---:R-:W-:-:S06]  /*0140*/  IMAD.WIDE R6, R13, 0x4, R6 ;  /* 0x000000040d067825 */ /* 0x004fcc00078e0206 */
[----:B------:R-:W2:Y:S01]  /*0150*/  LDG.E.EL R6, desc[UR4][R6.64] ;  /* 0x0000000406067981 */ /* 0x000ea2000c2e1900 */
[----:B-1----:R-:W-:-:S06]  /*0160*/  IMAD.WIDE R4, R13, 0x4, R4 ;  /* 0x000000040d047825 */ /* 0x002fcc00078e0204 */
[----:B------:R-:W2:Y:S01]  /*0170*/  LDG.E.EL R4, desc[UR4][R4.64] ;  /* 0x0000000404047981 */ /* 0x000ea2000c2e1900 */
[----:B---3--:R-:W-:-:S06]  /*0180*/  IMAD.WIDE R2, R0, 0x4, R2 ;  /* 0x0000000400027825 */ /* 0x008fcc00078e0202 */
[----:B------:R-:W3:Y:S01]  /*0190*/  LDG.E.64 R2, desc[UR4][R2.64] ;  /* 0x0000000402027981 */ /* 0x000ee2000c1e1b00 */
[----:B----4-:R-:W-:-:S04]  /*01a0*/  IMAD.WIDE R8, R13, 0x4, R8 ;  /* 0x000000040d087825 */ /* 0x010fc800078e0208 */
[----:B-----5:R-:W-:Y:S02]  /*01b0*/  IMAD.WIDE R10, R13, 0x4, R10 ;  /* 0x000000040d0a7825 */ /* 0x020fe400078e020a */
[----:B------:R-:W4:Y:S04]  /*01c0*/  LDG.E.EL R8, desc[UR4][R8.64] ;  /* 0x0000000408087981 */ /* 0x000f28000c2e1900 */
[----:B------:R-:W4:Y:S01]  /*01d0*/  LDG.E.EL R11, desc[UR4][R10.64] ;  /* 0x000000040a0b7981 */ /* 0x000f22000c2e1900 */
[----:B------:R-:W-:Y:S01]  /*01e0*/  HFMA2.MMA R12, -RZ, RZ, 1.625, 0 ;  /* 0x3e800000ff0c7435 */ /* 0x000fe200000001ff */
[----:B--2---:R-:W-:-:S04]  /*01f0*/  FADD R6, R6, 9.9999997473787516356e-06 ;  /* 0x3727c5ac06067421 */ /* 0x004fc80000000000 */
[----:B------:R-:W1:Y:S02]  /*0200*/  MUFU.SQRT R7, R6 ;  /* 0x0000000600077308 */ /* 0x000e640000002000 */
[C---:B-1----:R-:W-:Y:S02]  /*0210*/  FSETP.GT.AND P0, PT, R7.reuse, 8.50705917302346158658e+37, PT ;  /* 0x7e8000000700780b */ /* 0x042fe40003f04000 */
[----:B------:R-:W-:-:S11]  /*0220*/  FSETP.GEU.AND P1, PT, R7, 1.175494350822287508e-38, PT ;  /* 0x008000000700780b */ /* 0x000fd60003f2e000 */
[----:B------:R-:W-:-:S04]  /*0230*/  @P0 FMUL R7, R7, 0.25 ;  /* 0x3e80000007070820 */ /* 0x000fc80000400000 */
[----:B------:R-:W-:-:S06]  /*0240*/  @!P1 FMUL R7, R7, 16777216 ;  /* 0x4b80000007079820 */ /* 0x000fcc0000400000 */
[----:B------:R-:W1:Y:S01]  /*0250*/  MUFU.RCP R7, R7 ;  /* 0x0000000700077308 */ /* 0x000e620000001000 */
[----:B------:R-:W-:Y:S01]  /*0260*/  FSEL R12, R12, 1, P0 ;  /* 0x3f8000000c0c7808 */ /* 0x000fe20000000000 */
[----:B---3--:R-:W-:-:S04]  /*0270*/  FADD R5, R3, -R4 ;  /* 0x8000000403057221 */ /* 0x008fc80000000000 */
[----:B------:R-:W-:Y:S01]  /*0280*/  @!P1 FMUL R12, R12, 16777216 ;  /* 0x4b8000000c0c9820 */ /* 0x000fe20000400000 */
[----:B------:R-:W-:Y:S02]  /*0290*/  FADD R4, R2, -R4 ;  /* 0x8000000402047221 */ /* 0x000fe40000000000 */
[----:B------:R-:W2:Y:S01]  /*02a0*/  LDC.64 R2, c[0x0][0x210] ;  /* 0x00008400ff027b82 */ /* 0x000ea20000000a00 */
[----:B-1----:R-:W-:-:S04]  /*02b0*/  FMUL R12, R7, R12 ;  /* 0x0000000c070c7220 */ /* 0x002fc80000400000 */
[-C--:B------:R-:W-:Y:S01]  /*02c0*/  FMUL R4, R4, R12.reuse ;  /* 0x0000000c04047220 */ /* 0x080fe20000400000 */
[----:B------:R-:W-:-:S03]  /*02d0*/  FMUL R12, R5, R12 ;  /* 0x0000000c050c7220 */ /* 0x000fc60000400000 */
[C-C-:B----4-:R-:W-:Y:S01]  /*02e0*/  FFMA R4, R8.reuse, R4, R11.reuse ;  /* 0x0000000408047223 */ /* 0x150fe2000000000b */
[----:B------:R-:W-:-:S04]  /*02f0*/  FFMA R5, R8, R12, R11 ;  /* 0x0000000c08057223 */ /* 0x000fc8000000000b */
[----:B------:R-:W-:Y:S02]  /*0300*/  FSETP.GT.AND P0, PT, R4, RZ, PT ;  /* 0x000000ff0400720b */ /* 0x000fe40003f04000 */
[----:B------:R-:W-:Y:S01]  /*0310*/  FSETP.GT.AND P1, PT, R5, RZ, PT ;  /* 0x000000ff0500720b */ /* 0x000fe20003f24000 */
[----:B--2---:R-:W-:-:S10]  /*0320*/  IMAD.WIDE R2, R0, 0x4, R2 ;  /* 0x0000000400027825 */ /* 0x004fd400078e0202 */
[----:B------:R-:W-:Y:S02]  /*0330*/  @!P0 FMUL R4, R4, 0.20000000298023223877 ;  /* 0x3e4ccccd04048820 */ /* 0x000fe40000400000 */
[----:B------:R-:W-:-:S05]  /*0340*/  @!P1 FMUL R5, R5, 0.20000000298023223877 ;  /* 0x3e4ccccd05059820 */ /* 0x000fca0000400000 */
[----:B------:R-:W-:Y:S01]  /*0350*/  STG.E.64 desc[UR4][R2.64], R4 ;  /* 0x0000000402007986 */ /* 0x000fe2000c101b04 */
[----:B------:R-:W-:Y:S05]  /*0360*/  EXIT ;  /* 0x000000000000794d */ /* 0x000fea0003800000 */
.L_x_0:
[----:B------:R-:W-:-:S00]  /*0370*/  BRA `(.L_x_0) ;  /* 0xfffffffc00fc7947 */ /* 0x000fc0000383ffff */
[----:B------:R-:W-:-:S00]  /*0380*/  NOP ;  /* 0x0000000000007918 */ /* 0x000fc00000000000 */
[----:B------:R-:W-:-:S00]  /*0390*/  NOP ;  /* 0x0000000000007918 */ /* 0x000fc00000000000 */
[----:B------:R-:W-:-:S00]  /*03a0*/  NOP ;  /* 0x0000000000007918 */ /* 0x000fc00000000000 */
[----:B------:R-:W-:-:S00]  /*03b0*/  NOP ;  /* 0x0000000000007918 */ /* 0x000fc00000000000 */
[----:B------:R-:W-:-:S00]  /*03c0*/  NOP ;  /* 0x0000000000007918 */ /* 0x000fc00000000000 */
[----:B------:R-:W-:-:S00]  /*03d0*/  NOP ;  /* 0x0000000000007918 */ /* 0x000fc00000000000 */
[----:B------:R-:W-:-:S00]  /*03e0*/  NOP ;  /* 0x0000000000007918 */ /* 0x000fc00000000000 */
[----:B------:R-:W-:-:S00]  /*03f0*/  NOP ;  /* 0x0000000000007918 */ /* 0x000fc00000000000 */
.L_x_1:


//--------------------- .nv.global.init           --------------------------
	.section	.nv.global.init,"aw",@progbits
.nv.global.init:
	.type		_$_str,@object
	.size		_$_str,(_$_str_$_2 - _$_str)
_$_str:
        /*0000*/ 	.byte	0x5f, 0x5f, 0x43, 0x55, 0x44, 0x41, 0x5f, 0x46, 0x54, 0x5a, 0x00
	.type		_$_str_$_2,@object
	.size		_$_str_$_2,(.L_1 - _$_str_$_2)
_$_str_$_2:
        /*000b*/ 	.byte	0x5f, 0x5f, 0x43, 0x55, 0x44, 0x41, 0x5f, 0x50, 0x52, 0x45, 0x43, 0x5f, 0x53, 0x51, 0x52, 0x54
        /*001b*/ 	.byte	0x00
.L_1:


//--------------------- .nv.constant0.triton_poi_fused__native_batch_norm_legit_no_training_leaky_relu_1 --------------------------
	.section	.nv.constant0.triton_poi_fused__native_batch_norm_legit_no_training_leaky_relu_1,"a",@progbits
	.sectionflags	@""
	.align	4
.nv.constant0.triton_poi_fused__native_batch_norm_legit_no_training_leaky_relu_1:
	.zero		580
